//
// Generated by NVIDIA NVVM Compiler
//
// Compiler Build ID: CL-36424714
// Cuda compilation tools, release 13.0, V13.0.88
// Based on NVVM 20.0.0
//

.version 9.0
.target sm_100
.address_size 64

	// .globl	_Z16initMemoryKernelPVii

.visible .entry _Z16initMemoryKernelPVii(
	.param .u64 .ptr .align 1 _Z16initMemoryKernelPVii_param_0,
	.param .u32 _Z16initMemoryKernelPVii_param_1
)
{
	.reg .pred 	%p<2>;
	.reg .b32 	%r<6>;
	.reg .b64 	%rd<5>;

	ld.param.u64 	%rd1, [_Z16initMemoryKernelPVii_param_0];
	ld.param.u32 	%r2, [_Z16initMemoryKernelPVii_param_1];
	mov.u32 	%r3, %tid.x;
	mov.u32 	%r4, %ctaid.x;
	mov.u32 	%r5, %ntid.x;
	mad.lo.s32 	%r1, %r4, %r5, %r3;
	setp.gt.s32 	%p1, %r1, 1048575;
	@%p1 bra 	$L__BB0_2;
	cvta.to.global.u64 	%rd2, %rd1;
	mul.wide.s32 	%rd3, %r1, 4;
	add.s64 	%rd4, %rd2, %rd3;
	st.volatile.global.u32 	[%rd4], %r2;
$L__BB0_2:
	ret;

}
	// .globl	_Z12hammerKernelPVi
.visible .entry _Z12hammerKernelPVi(
	.param .u64 .ptr .align 1 _Z12hammerKernelPVi_param_0
)
{
	.reg .pred 	%p<2>;
	.reg .b32 	%r<73>;
	.reg .b64 	%rd<5>;

	ld.param.u64 	%rd2, [_Z12hammerKernelPVi_param_0];
	cvta.to.global.u64 	%rd3, %rd2;
	mov.u32 	%r4, %tid.x;
	mov.u32 	%r5, %ctaid.x;
	mov.u32 	%r6, %ntid.x;
	mad.lo.s32 	%r7, %r5, %r6, %r4;
	mul.wide.s32 	%rd4, %r7, 4;
	add.s64 	%rd1, %rd3, %rd4;
	mov.b32 	%r72, 0;
$L__BB1_1:
	ld.volatile.global.u32 	%r8, [%rd1];
	xor.b32  	%r9, %r8, 1;
	st.volatile.global.u32 	[%rd1], %r9;
	ld.volatile.global.u32 	%r10, [%rd1];
	xor.b32  	%r11, %r10, 1;
	st.volatile.global.u32 	[%rd1], %r11;
	ld.volatile.global.u32 	%r12, [%rd1];
	xor.b32  	%r13, %r12, 1;
	st.volatile.global.u32 	[%rd1], %r13;
	ld.volatile.global.u32 	%r14, [%rd1];
	xor.b32  	%r15, %r14, 1;
	st.volatile.global.u32 	[%rd1], %r15;
	ld.volatile.global.u32 	%r16, [%rd1];
	xor.b32  	%r17, %r16, 1;
	st.volatile.global.u32 	[%rd1], %r17;
	ld.volatile.global.u32 	%r18, [%rd1];
	xor.b32  	%r19, %r18, 1;
	st.volatile.global.u32 	[%rd1], %r19;
	ld.volatile.global.u32 	%r20, [%rd1];
	xor.b32  	%r21, %r20, 1;
	st.volatile.global.u32 	[%rd1], %r21;
	ld.volatile.global.u32 	%r22, [%rd1];
	xor.b32  	%r23, %r22, 1;
	st.volatile.global.u32 	[%rd1], %r23;
	ld.volatile.global.u32 	%r24, [%rd1];
	xor.b32  	%r25, %r24, 1;
	st.volatile.global.u32 	[%rd1], %r25;
	ld.volatile.global.u32 	%r26, [%rd1];
	xor.b32  	%r27, %r26, 1;
	st.volatile.global.u32 	[%rd1], %r27;
	ld.volatile.global.u32 	%r28, [%rd1];
	xor.b32  	%r29, %r28, 1;
	st.volatile.global.u32 	[%rd1], %r29;
	ld.volatile.global.u32 	%r30, [%rd1];
	xor.b32  	%r31, %r30, 1;
	st.volatile.global.u32 	[%rd1], %r31;
	ld.volatile.global.u32 	%r32, [%rd1];
	xor.b32  	%r33, %r32, 1;
	st.volatile.global.u32 	[%rd1], %r33;
	ld.volatile.global.u32 	%r34, [%rd1];
	xor.b32  	%r35, %r34, 1;
	st.volatile.global.u32 	[%rd1], %r35;
	ld.volatile.global.u32 	%r36, [%rd1];
	xor.b32  	%r37, %r36, 1;
	st.volatile.global.u32 	[%rd1], %r37;
	ld.volatile.global.u32 	%r38, [%rd1];
	xor.b32  	%r39, %r38, 1;
	st.volatile.global.u32 	[%rd1], %r39;
	ld.volatile.global.u32 	%r40, [%rd1];
	xor.b32  	%r41, %r40, 1;
	st.volatile.global.u32 	[%rd1], %r41;
	ld.volatile.global.u32 	%r42, [%rd1];
	xor.b32  	%r43, %r42, 1;
	st.volatile.global.u32 	[%rd1], %r43;
	ld.volatile.global.u32 	%r44, [%rd1];
	xor.b32  	%r45, %r44, 1;
	st.volatile.global.u32 	[%rd1], %r45;
	ld.volatile.global.u32 	%r46, [%rd1];
	xor.b32  	%r47, %r46, 1;
	st.volatile.global.u32 	[%rd1], %r47;
	ld.volatile.global.u32 	%r48, [%rd1];
	xor.b32  	%r49, %r48, 1;
	st.volatile.global.u32 	[%rd1], %r49;
	ld.volatile.global.u32 	%r50, [%rd1];
	xor.b32  	%r51, %r50, 1;
	st.volatile.global.u32 	[%rd1], %r51;
	ld.volatile.global.u32 	%r52, [%rd1];
	xor.b32  	%r53, %r52, 1;
	st.volatile.global.u32 	[%rd1], %r53;
	ld.volatile.global.u32 	%r54, [%rd1];
	xor.b32  	%r55, %r54, 1;
	st.volatile.global.u32 	[%rd1], %r55;
	ld.volatile.global.u32 	%r56, [%rd1];
	xor.b32  	%r57, %r56, 1;
	st.volatile.global.u32 	[%rd1], %r57;
	ld.volatile.global.u32 	%r58, [%rd1];
	xor.b32  	%r59, %r58, 1;
	st.volatile.global.u32 	[%rd1], %r59;
	ld.volatile.global.u32 	%r60, [%rd1];
	xor.b32  	%r61, %r60, 1;
	st.volatile.global.u32 	[%rd1], %r61;
	ld.volatile.global.u32 	%r62, [%rd1];
	xor.b32  	%r63, %r62, 1;
	st.volatile.global.u32 	[%rd1], %r63;
	ld.volatile.global.u32 	%r64, [%rd1];
	xor.b32  	%r65, %r64, 1;
	st.volatile.global.u32 	[%rd1], %r65;
	ld.volatile.global.u32 	%r66, [%rd1];
	xor.b32  	%r67, %r66, 1;
	st.volatile.global.u32 	[%rd1], %r67;
	ld.volatile.global.u32 	%r68, [%rd1];
	xor.b32  	%r69, %r68, 1;
	st.volatile.global.u32 	[%rd1], %r69;
	ld.volatile.global.u32 	%r70, [%rd1];
	xor.b32  	%r71, %r70, 1;
	st.volatile.global.u32 	[%rd1], %r71;
	add.s32 	%r72, %r72, 32;
	setp.ne.s32 	%p1, %r72, 1000000;
	@%p1 bra 	$L__BB1_1;
	ret;

}


// ===== COMPILED SASS (sm_100) =====

	.target	sm_100

	.elftype	@"ET_EXEC"


//--------------------- .note.nv.tkinfo           --------------------------
	.section	.note.nv.tkinfo,"",@"SHT_NOTE"
	.sectionflags	@"SHF_NOTE_NV_TKINFO"
	.tkinfo
        /*0018*/ 	.word	0x00000002
        /*0030*/ 	.string	""
        /*0030*/ 	.string	"ptxas"
        /*0030*/ 	.string	"Cuda compilation tools, release 13.0, V13.0.88"
        /*0030*/ 	.string	"Build cuda_13.0.r13.0/compiler.36424714_0"
        /*0030*/ 	.string	"-arch sm_100 -m 64 "



//--------------------- .note.nv.cuinfo           --------------------------
	.section	.note.nv.cuinfo,"",@"SHT_NOTE"
	.sectionflags	@"SHF_NOTE_NV_CUINFO"
        /*0018*/ 	.short	0x0002
        /*001a*/ 	.short	0x0064
        /*001c*/ 	.short	0x0082
	.zero		2


//--------------------- .nv.info                  --------------------------
	.section	.nv.info,"",@"SHT_CUDA_INFO"
	.align	4


	//----- nvinfo : EIATTR_REGCOUNT
	.align		4
        /*0000*/ 	.byte	0x04, 0x2f
        /*0002*/ 	.short	(.L_1 - .L_0)
	.align		4
.L_0:
        /*0004*/ 	.word	index@(_Z16initMemoryKernelPVii)
        /*0008*/ 	.word	0x0000000a


	//----- nvinfo : EIATTR_FRAME_SIZE
	.align		4
.L_1:
        /*000c*/ 	.byte	0x04, 0x11
        /*000e*/ 	.short	(.L_3 - .L_2)
	.align		4
.L_2:
        /*0010*/ 	.word	index@(_Z16initMemoryKernelPVii)
        /*0014*/ 	.word	0x00000000


	//----- nvinfo : EIATTR_REGCOUNT
	.align		4
.L_3:
        /*0018*/ 	.byte	0x04, 0x2f
        /*001a*/ 	.short	(.L_5 - .L_4)
	.align		4
.L_4:
        /*001c*/ 	.word	index@(_Z12hammerKernelPVi)
        /*0020*/ 	.word	0x0000000e


	//----- nvinfo : EIATTR_FRAME_SIZE
	.align		4
.L_5:
        /*0024*/ 	.byte	0x04, 0x11
        /*0026*/ 	.short	(.L_7 - .L_6)
	.align		4
.L_6:
        /*0028*/ 	.word	index@(_Z12hammerKernelPVi)
        /*002c*/ 	.word	0x00000000


	//----- nvinfo : EIATTR_MIN_STACK_SIZE
	.align		4
.L_7:
        /*0030*/ 	.byte	0x04, 0x12
        /*0032*/ 	.short	(.L_9 - .L_8)
	.align		4
.L_8:
        /*0034*/ 	.word	index@(_Z12hammerKernelPVi)
        /*0038*/ 	.word	0x00000000


	//----- nvinfo : EIATTR_MIN_STACK_SIZE
	.align		4
.L_9:
        /*003c*/ 	.byte	0x04, 0x12
        /*003e*/ 	.short	(.L_11 - .L_10)
	.align		4
.L_10:
        /*0040*/ 	.word	index@(_Z16initMemoryKernelPVii)
        /*0044*/ 	.word	0x00000000
.L_11:


//--------------------- .nv.compat                --------------------------
	.section	.nv.compat,"",@"SHT_CUDA_COMPAT_INFO"
	.align	4
        /*0000*/ 	.byte	0x02, 0x09, 0x00, 0x00, 0x02, 0x02, 0x01, 0x00, 0x02, 0x05, 0x05, 0x00, 0x03, 0x07, 0x01, 0x01
        /*0010*/ 	.byte	0x02, 0x03, 0x00, 0x00, 0x02, 0x06, 0x01, 0x00, 0x04, 0x0b, 0x08, 0x00, 0x09, 0x00, 0x00, 0x00
        /*0020*/ 	.byte	0x00, 0x00, 0x00, 0x00


//--------------------- .nv.info._Z12hammerKernelPVi --------------------------
	.section	.nv.info._Z12hammerKernelPVi,"",@"SHT_CUDA_INFO"
	.sectionflags	@""
	.align	4


	//----- nvinfo : EIATTR_CUDA_API_VERSION
	.align		4
        /*0000*/ 	.byte	0x04, 0x37
        /*0002*/ 	.short	(.L_13 - .L_12)
.L_12:
        /*0004*/ 	.word	0x00000082


	//----- nvinfo : EIATTR_KPARAM_INFO
	.align		4
.L_13:
        /*0008*/ 	.byte	0x04, 0x17
        /*000a*/ 	.short	(.L_15 - .L_14)
.L_14:
        /*000c*/ 	.word	0x00000000
        /*0010*/ 	.short	0x0000
        /*0012*/ 	.short	0x0000
        /*0014*/ 	.byte	0x00, 0xf5, 0x21, 0x00


	//----- nvinfo : EIATTR_SPARSE_MMA_MASK
	.align		4
.L_15:
        /*0018*/ 	.byte	0x03, 0x50
        /*001a*/ 	.short	0x0000


	//----- nvinfo : EIATTR_MAXREG_COUNT
	.align		4
        /*001c*/ 	.byte	0x03, 0x1b
        /*001e*/ 	.short	0x00ff


	//----- nvinfo : EIATTR_MERCURY_ISA_VERSION
	.align		4
        /*0020*/ 	.byte	0x03, 0x5f
        /*0022*/ 	.short	0x0101


	//----- nvinfo : EIATTR_VRC_CTA_INIT_COUNT
	.align		4
        /*0024*/ 	.byte	0x02, 0x4a
	.zero		1
	.zero		1


	//----- nvinfo : EIATTR_EXIT_INSTR_OFFSETS
	.align		4
        /*0028*/ 	.byte	0x04, 0x1c
        /*002a*/ 	.short	(.L_17 - .L_16)


	//   ....[0]....
.L_16:
        /*002c*/ 	.word	0x000006c0


	//----- nvinfo : EIATTR_CBANK_PARAM_SIZE
	.align		4
.L_17:
        /*0030*/ 	.byte	0x03, 0x19
        /*0032*/ 	.short	0x0008


	//----- nvinfo : EIATTR_PARAM_CBANK
	.align		4
        /*0034*/ 	.byte	0x04, 0x0a
        /*0036*/ 	.short	(.L_19 - .L_18)
	.align		4
.L_18:
        /*0038*/ 	.word	index@(.nv.constant0._Z12hammerKernelPVi)
        /*003c*/ 	.short	0x0380
        /*003e*/ 	.short	0x0008


	//----- nvinfo : EIATTR_SW_WAR
	.align		4
.L_19:
        /*0040*/ 	.byte	0x04, 0x36
        /*0042*/ 	.short	(.L_21 - .L_20)
.L_20:
        /*0044*/ 	.word	0x00000008
.L_21:


//--------------------- .nv.info._Z16initMemoryKernelPVii --------------------------
	.section	.nv.info._Z16initMemoryKernelPVii,"",@"SHT_CUDA_INFO"
	.sectionflags	@""
	.align	4


	//----- nvinfo : EIATTR_CUDA_API_VERSION
	.align		4
        /*0000*/ 	.byte	0x04, 0x37
        /*0002*/ 	.short	(.L_23 - .L_22)
.L_22:
        /*0004*/ 	.word	0x00000082


	//----- nvinfo : EIATTR_KPARAM_INFO
	.align		4
.L_23:
        /*0008*/ 	.byte	0x04, 0x17
        /*000a*/ 	.short	(.L_25 - .L_24)
.L_24:
        /*000c*/ 	.word	0x00000000
        /*0010*/ 	.short	0x0001
        /*0012*/ 	.short	0x0008
        /*0014*/ 	.byte	0x00, 0xf0, 0x11, 0x00


	//----- nvinfo : EIATTR_KPARAM_INFO
	.align		4
.L_25:
        /*0018*/ 	.byte	0x04, 0x17
        /*001a*/ 	.short	(.L_27 - .L_26)
.L_26:
        /*001c*/ 	.word	0x00000000
        /*0020*/ 	.short	0x0000
        /*0022*/ 	.short	0x0000
        /*0024*/ 	.byte	0x00, 0xf5, 0x21, 0x00


	//----- nvinfo : EIATTR_SPARSE_MMA_MASK
	.align		4
.L_27:
        /*0028*/ 	.byte	0x03, 0x50
        /*002a*/ 	.short	0x0000


	//----- nvinfo : EIATTR_MAXREG_COUNT
	.align		4
        /*002c*/ 	.byte	0x03, 0x1b
        /*002e*/ 	.short	0x00ff


	//----- nvinfo : EIATTR_MERCURY_ISA_VERSION
	.align		4
        /*0030*/ 	.byte	0x03, 0x5f
        /*0032*/ 	.short	0x0101


	//----- nvinfo : EIATTR_VRC_CTA_INIT_COUNT
	.align		4
        /*0034*/ 	.byte	0x02, 0x4a
	.zero		1
	.zero		1


	//----- nvinfo : EIATTR_EXIT_INSTR_OFFSETS
	.align		4
        /*0038*/ 	.byte	0x04, 0x1c
        /*003a*/ 	.short	(.L_29 - .L_28)


	//   ....[0]....
.L_28:
        /*003c*/ 	.word	0x00000060


	//   ....[1]....
        /*0040*/ 	.word	0x000000c0


	//----- nvinfo : EIATTR_CBANK_PARAM_SIZE
	.align		4
.L_29:
        /*0044*/ 	.byte	0x03, 0x19
        /*0046*/ 	.short	0x000c


	//----- nvinfo : EIATTR_PARAM_CBANK
	.align		4
        /*0048*/ 	.byte	0x04, 0x0a
        /*004a*/ 	.short	(.L_31 - .L_30)
	.align		4
.L_30:
        /*004c*/ 	.word	index@(.nv.constant0._Z16initMemoryKernelPVii)
        /*0050*/ 	.short	0x0380
        /*0052*/ 	.short	0x000c


	//----- nvinfo : EIATTR_SW_WAR
	.align		4
.L_31:
        /*0054*/ 	.byte	0x04, 0x36
        /*0056*/ 	.short	(.L_33 - .L_32)
.L_32:
        /*0058*/ 	.word	0x00000008
.L_33:


//--------------------- .nv.callgraph             --------------------------
	.section	.nv.callgraph,"",@"SHT_CUDA_CALLGRAPH"
	.align	4
	.sectionentsize	8
	.align		4
        /*0000*/ 	.word	0x00000000
	.align		4
        /*0004*/ 	.word	0xffffffff
	.align		4
        /*0008*/ 	.word	0x00000000
	.align		4
        /*000c*/ 	.word	0xfffffffe
	.align		4
        /*0010*/ 	.word	0x00000000
	.align		4
        /*0014*/ 	.word	0xfffffffd
	.align		4
        /*0018*/ 	.word	0x00000000
	.align		4
        /*001c*/ 	.word	0xfffffffc


//--------------------- .text._Z12hammerKernelPVi --------------------------
	.section	.text._Z12hammerKernelPVi,"ax",@progbits
	.align	128
        .global         _Z12hammerKernelPVi
        .type           _Z12hammerKernelPVi,@function
        .size           _Z12hammerKernelPVi,(.L_x_3 - _Z12hammerKernelPVi)
        .other          _Z12hammerKernelPVi,@"STO_CUDA_ENTRY STV_DEFAULT"
_Z12hammerKernelPVi:
.text._Z12hammerKernelPVi:
[----:B------:R-:W-:Y:S01]  /*0000*/  LDC R1, c[0x0][0x37c] ;  /* 0x0000df00ff017b82 */ /* 0x000fe20000000800 */
[----:B------:R-:W0:Y:S07]  /*0010*/  S2R R5, SR_TID.X ;  /* 0x0000000000057919 */ /* 0x000e2e0000002100 */
[----:B------:R-:W0:Y:S01]  /*0020*/  S2UR UR4, SR_CTAID.X ;  /* 0x00000000000479c3 */ /* 0x000e220000002500 */
[----:B------:R-:W1:Y:S07]  /*0030*/  LDCU.64 UR6, c[0x0][0x358] ;  /* 0x00006b00ff0677ac */ /* 0x000e6e0008000a00 */
[----:B------:R-:W0:Y:S08]  /*0040*/  LDC R0, c[0x0][0x360] ;  /* 0x0000d800ff007b82 */ /* 0x000e300000000800 */
[----:B------:R-:W2:Y:S01]  /*0050*/  LDC.64 R2, c[0x0][0x380] ;  /* 0x0000e000ff027b82 */ /* 0x000ea20000000a00 */
[----:B0-----:R-:W-:Y:S01]  /*0060*/  IMAD R5, R0, UR4, R5 ;  /* 0x0000000400057c24 */ /* 0x001fe2000f8e0205 */
[----:B------:R-:W-:-:S03]  /*0070*/  UMOV UR4, URZ ;  /* 0x000000ff00047c82 */ /* 0x000fc60008000000 */
[----:B-12---:R-:W-:-:S07]  /*0080*/  IMAD.WIDE R2, R5, 0x4, R2 ;  /* 0x0000000405027825 */ /* 0x006fce00078e0202 */
.L_x_0:
[----:B------:R-:W2:Y:S02]  /*0090*/  LDG.E.STRONG.SYS R0, desc[UR6][R2.64] ;  /* 0x0000000602007981 */ /* 0x000ea4000c1f5900 */
[----:B0-2---:R-:W-:-:S05]  /*00a0*/  LOP3.LUT R5, R0, 0x1, RZ, 0x3c, !PT ;  /* 0x0000000100057812 */ /* 0x005fca00078e3cff */
[----:B------:R0:W-:Y:S04]  /*00b0*/  STG.E.STRONG.SYS desc[UR6][R2.64], R5 ;  /* 0x0000000502007986 */ /* 0x0001e8000c115906 */
[----:B------:R-:W2:Y:S02]  /*00c0*/  LDG.E.STRONG.SYS R0, desc[UR6][R2.64] ;  /* 0x0000000602007981 */ /* 0x000ea4000c1f5900 */
[----:B--2---:R-:W-:-:S05]  /*00d0*/  LOP3.LUT R7, R0, 0x1, RZ, 0x3c, !PT ;  /* 0x0000000100077812 */ /* 0x004fca00078e3cff */
[----:B------:R1:W-:Y:S04]  /*00e0*/  STG.E.STRONG.SYS desc[UR6][R2.64], R7 ;  /* 0x0000000702007986 */ /* 0x0003e8000c115906 */
[----:B------:R-:W2:Y:S02]  /*00f0*/  LDG.E.STRONG.SYS R0, desc[UR6][R2.64] ;  /* 0x0000000602007981 */ /* 0x000ea4000c1f5900 */
[----:B--2---:R-:W-:-:S05]  /*0100*/  LOP3.LUT R9, R0, 0x1, RZ, 0x3c, !PT ;  /* 0x0000000100097812 */ /* 0x004fca00078e3cff */
[----:B------:R2:W-:Y:S04]  /*0110*/  STG.E.STRONG.SYS desc[UR6][R2.64], R9 ;  /* 0x0000000902007986 */ /* 0x0005e8000c115906 */
[----:B------:R-:W3:Y:S02]  /*0120*/  LDG.E.STRONG.SYS R0, desc[UR6][R2.64] ;  /* 0x0000000602007981 */ /* 0x000ee4000c1f5900 */
[----:B---3--:R-:W-:-:S05]  /*0130*/  LOP3.LUT R11, R0, 0x1, RZ, 0x3c, !PT ;  /* 0x00000001000b7812 */ /* 0x008fca00078e3cff */
[----:B------:R3:W-:Y:S04]  /*0140*/  STG.E.STRONG.SYS desc[UR6][R2.64], R11 ;  /* 0x0000000b02007986 */ /* 0x0007e8000c115906 */
[----:B------:R-:W0:Y:S02]  /*0150*/  LDG.E.STRONG.SYS R0, desc[UR6][R2.64] ;  /* 0x0000000602007981 */ /* 0x000e24000c1f5900 */
[----:B0-----:R-:W-:-:S05]  /*0160*/  LOP3.LUT R5, R0, 0x1, RZ, 0x3c, !PT ;  /* 0x0000000100057812 */ /* 0x001fca00078e3cff */
[----:B------:R0:W-:Y:S04]  /*0170*/  STG.E.STRONG.SYS desc[UR6][R2.64], R5 ;  /* 0x0000000502007986 */ /* 0x0001e8000c115906 */
[----:B------:R-:W1:Y:S02]  /*0180*/  LDG.E.STRONG.SYS R0, desc[UR6][R2.64] ;  /* 0x0000000602007981 */ /* 0x000e64000c1f5900 */
[----:B-1----:R-:W-:-:S05]  /*0190*/  LOP3.LUT R7, R0, 0x1, RZ, 0x3c, !PT ;  /* 0x0000000100077812 */ /* 0x002fca00078e3cff */
        /* <DEDUP_REMOVED lines=76> */
[----:B------:R-:W3:Y:S01]  /*0660*/  LDG.E.STRONG.SYS R0, desc[UR6][R2.64] ;  /* 0x0000000602007981 */ /* 0x000ee2000c1f5900 */
[----:B------:R-:W-:-:S04]  /*0670*/  UIADD3 UR4, UPT, UPT, UR4, 0x20, URZ ;  /* 0x0000002004047890 */ /* 0x000fc8000fffe0ff */
[----:B------:R-:W-:Y:S01]  /*0680*/  UISETP.NE.AND UP0, UPT, UR4, 0xf4240, UPT ;  /* 0x000f42400400788c */ /* 0x000fe2000bf05270 */
[----:B---3--:R-:W-:-:S05]  /*0690*/  LOP3.LUT R11, R0, 0x1, RZ, 0x3c, !PT ;  /* 0x00000001000b7812 */ /* 0x008fca00078e3cff */
[----:B------:R0:W-:Y:S03]  /*06a0*/  STG.E.STRONG.SYS desc[UR6][R2.64], R11 ;  /* 0x0000000b02007986 */ /* 0x0001e6000c115906 */
[----:B------:R-:W-:Y:S05]  /*06b0*/  BRA.U UP0, `(.L_x_0) ;  /* 0xfffffff900747547 */ /* 0x000fea000b83ffff */
[----:B------:R-:W-:Y:S05]  /*06c0*/  EXIT ;  /* 0x000000000000794d */ /* 0x000fea0003800000 */
.L_x_1:
[----:B------:R-:W-:-:S00]  /*06d0*/  BRA `(.L_x_1) ;  /* 0xfffffffc00fc7947 */ /* 0x000fc0000383ffff */
[----:B------:R-:W-:-:S00]  /*06e0*/  NOP ;  /* 0x0000000000007918 */ /* 0x000fc00000000000 */
        /* <DEDUP_REMOVED lines=9> */
.L_x_3:


//--------------------- .text._Z16initMemoryKernelPVii --------------------------
	.section	.text._Z16initMemoryKernelPVii,"ax",@progbits
	.align	128
        .global         _Z16initMemoryKernelPVii
        .type           _Z16initMemoryKernelPVii,@function
        .size           _Z16initMemoryKernelPVii,(.L_x_4 - _Z16initMemoryKernelPVii)
        .other          _Z16initMemoryKernelPVii,@"STO_CUDA_ENTRY STV_DEFAULT"
_Z16initMemoryKernelPVii:
.text._Z16initMemoryKernelPVii:
[----:B------:R-:W-:Y:S01]  /*0000*/  LDC R1, c[0x0][0x37c] ;  /* 0x0000df00ff017b82 */ /* 0x000fe20000000800 */
[----:B------:R-:W0:Y:S07]  /*0010*/  S2R R5, SR_TID.X ;  /* 0x0000000000057919 */ /* 0x000e2e0000002100 */
[----:B------:R-:W0:Y:S08]  /*0020*/  S2UR UR4, SR_CTAID.X ;  /* 0x00000000000479c3 */ /* 0x000e300000002500 */
[----:B------:R-:W0:Y:S02]  /*0030*/  LDC R0, c[0x0][0x360] ;  /* 0x0000d800ff007b82 */ /* 0x000e240000000800 */
[----:B0-----:R-:W-:-:S05]  /*0040*/  IMAD R5, R0, UR4, R5 ;  /* 0x0000000400057c24 */ /* 0x001fca000f8e0205 */
[----:B------:R-:W-:-:S13]  /*0050*/  ISETP.GT.AND P0, PT, R5, 0xfffff, PT ;  /* 0x000fffff0500780c */ /* 0x000fda0003f04270 */
[----:B------:R-:W-:Y:S05]  /*0060*/  @P0 EXIT ;  /* 0x000000000000094d */ /* 0x000fea0003800000 */
[----:B------:R-:W0:Y:S01]  /*0070*/  LDC.64 R2, c[0x0][0x380] ;  /* 0x0000e000ff027b82 */ /* 0x000e220000000a00 */
[----:B------:R-:W1:Y:S07]  /*0080*/  LDCU.64 UR4, c[0x0][0x358] ;  /* 0x00006b00ff0477ac */ /* 0x000e6e0008000a00 */
[----:B------:R-:W1:Y:S01]  /*0090*/  LDC R7, c[0x0][0x388] ;  /* 0x0000e200ff077b82 */ /* 0x000e620000000800 */
[----:B0-----:R-:W-:-:S05]  /*00a0*/  IMAD.WIDE R2, R5, 0x4, R2 ;  /* 0x0000000405027825 */ /* 0x001fca00078e0202 */
[----:B-1----:R-:W-:Y:S01]  /*00b0*/  STG.E.STRONG.SYS desc[UR4][R2.64], R7 ;  /* 0x0000000702007986 */ /* 0x002fe2000c115904 */
[----:B------:R-:W-:Y:S05]  /*00c0*/  EXIT ;  /* 0x000000000000794d */ /* 0x000fea0003800000 */
.L_x_2:
        /* <DEDUP_REMOVED lines=11> */
.L_x_4:


//--------------------- .nv.shared.reserved.0     --------------------------
	.section	.nv.shared.reserved.0,"aw",@nobits
	.weak		__nv_reservedSMEM_offset_0_alias
	.size		__nv_reservedSMEM_offset_0_alias, 0, 64
	.other		__nv_reservedSMEM_offset_0_alias,@"STO_CUDA_RESERVED_SHARED STV_DEFAULT"
__nv_reservedSMEM_offset_0_alias:
	.zero		0
	.zero		64


//--------------------- .nv.constant0._Z12hammerKernelPVi --------------------------
	.section	.nv.constant0._Z12hammerKernelPVi,"a",@progbits
	.sectionflags	@""
	.align	4
.nv.constant0._Z12hammerKernelPVi:
	.zero		904


//--------------------- .nv.constant0._Z16initMemoryKernelPVii --------------------------
	.section	.nv.constant0._Z16initMemoryKernelPVii,"a",@progbits
	.sectionflags	@""
	.align	4
.nv.constant0._Z16initMemoryKernelPVii:
	.zero		908


//--------------------- SYMBOLS --------------------------

	.type		.nv.reservedSmem.offset0,@object
	.size		.nv.reservedSmem.offset0,0x4
